//
// Generated by NVIDIA NVVM Compiler
//
// Compiler Build ID: CL-36424714
// Cuda compilation tools, release 13.0, V13.0.88
// Based on NVVM 20.0.0
//

.version 9.0
.target sm_100
.address_size 64

	// .globl	_Z6class1PK6__halfS1_PS_

.visible .entry _Z6class1PK6__halfS1_PS_(
	.param .u64 .ptr .align 1 _Z6class1PK6__halfS1_PS__param_0,
	.param .u64 .ptr .align 1 _Z6class1PK6__halfS1_PS__param_1,
	.param .u64 .ptr .align 1 _Z6class1PK6__halfS1_PS__param_2
)
{
	.reg .pred 	%p<9>;
	.reg .b16 	%rs<10>;
	.reg .b32 	%r<21>;
	.reg .b32 	%f<27>;
	.reg .b64 	%rd<22>;

	ld.param.u64 	%rd7, [_Z6class1PK6__halfS1_PS__param_0];
	ld.param.u64 	%rd8, [_Z6class1PK6__halfS1_PS__param_1];
	ld.param.u64 	%rd9, [_Z6class1PK6__halfS1_PS__param_2];
	mov.u32 	%r1, %tid.x;
	shr.u32 	%r6, %r1, 5;
	and.b32  	%r2, %r1, 31;
	mov.u32 	%r7, %ctaid.x;
	shl.b32 	%r8, %r7, 2;
	add.s32 	%r3, %r8, %r6;
	setp.gt.s32 	%p1, %r3, 4095;
	@%p1 bra 	$L__BB0_5;
	cvta.to.global.u64 	%rd10, %rd7;
	mul.wide.s32 	%rd11, %r3, 50176;
	and.b32  	%r9, %r1, 31;
	mul.wide.u32 	%rd12, %r9, 2;
	or.b64  	%rd13, %rd11, %rd12;
	add.s64 	%rd14, %rd13, %rd10;
	add.s64 	%rd21, %rd14, 128;
	cvta.to.global.u64 	%rd15, %rd8;
	add.s64 	%rd16, %rd12, %rd15;
	add.s64 	%rd20, %rd16, 128;
	mov.f32 	%f26, 0f00000000;
	mov.u32 	%r20, %r2;
$L__BB0_2:
	.pragma "nounroll";
	ld.global.nc.u16 	%rs1, [%rd21+-128];
	// begin inline asm
	{  cvt.f32.f16 %f5, %rs1;}

	// end inline asm
	ld.global.nc.u16 	%rs2, [%rd20+-128];
	// begin inline asm
	{  cvt.f32.f16 %f6, %rs2;}

	// end inline asm
	fma.rn.f32 	%f13, %f5, %f6, %f26;
	ld.global.nc.u16 	%rs3, [%rd21+-64];
	// begin inline asm
	{  cvt.f32.f16 %f7, %rs3;}

	// end inline asm
	ld.global.nc.u16 	%rs4, [%rd20+-64];
	// begin inline asm
	{  cvt.f32.f16 %f8, %rs4;}

	// end inline asm
	fma.rn.f32 	%f14, %f7, %f8, %f13;
	ld.global.nc.u16 	%rs5, [%rd21];
	// begin inline asm
	{  cvt.f32.f16 %f9, %rs5;}

	// end inline asm
	ld.global.nc.u16 	%rs6, [%rd20];
	// begin inline asm
	{  cvt.f32.f16 %f10, %rs6;}

	// end inline asm
	fma.rn.f32 	%f15, %f9, %f10, %f14;
	ld.global.nc.u16 	%rs7, [%rd21+64];
	// begin inline asm
	{  cvt.f32.f16 %f11, %rs7;}

	// end inline asm
	ld.global.nc.u16 	%rs8, [%rd20+64];
	// begin inline asm
	{  cvt.f32.f16 %f12, %rs8;}

	// end inline asm
	fma.rn.f32 	%f26, %f11, %f12, %f15;
	add.s32 	%r5, %r20, 128;
	add.s64 	%rd21, %rd21, 256;
	add.s64 	%rd20, %rd20, 256;
	setp.lt.u32 	%p2, %r20, 24960;
	mov.u32 	%r20, %r5;
	@%p2 bra 	$L__BB0_2;
	mov.b32 	%r10, %f26;
	shfl.sync.down.b32	%r11|%p3, %r10, 16, 31, -1;
	mov.b32 	%f16, %r11;
	add.f32 	%f17, %f26, %f16;
	mov.b32 	%r12, %f17;
	shfl.sync.down.b32	%r13|%p4, %r12, 8, 31, -1;
	mov.b32 	%f18, %r13;
	add.f32 	%f19, %f17, %f18;
	mov.b32 	%r14, %f19;
	shfl.sync.down.b32	%r15|%p5, %r14, 4, 31, -1;
	mov.b32 	%f20, %r15;
	add.f32 	%f21, %f19, %f20;
	mov.b32 	%r16, %f21;
	shfl.sync.down.b32	%r17|%p6, %r16, 2, 31, -1;
	mov.b32 	%f22, %r17;
	add.f32 	%f23, %f21, %f22;
	mov.b32 	%r18, %f23;
	shfl.sync.down.b32	%r19|%p7, %r18, 1, 31, -1;
	mov.b32 	%f24, %r19;
	add.f32 	%f3, %f23, %f24;
	setp.ne.s32 	%p8, %r2, 0;
	@%p8 bra 	$L__BB0_5;
	// begin inline asm
	{  cvt.rn.f16.f32 %rs9, %f3;}

	// end inline asm
	cvta.to.global.u64 	%rd17, %rd9;
	mul.wide.s32 	%rd18, %r3, 2;
	add.s64 	%rd19, %rd17, %rd18;
	st.global.u16 	[%rd19], %rs9;
$L__BB0_5:
	ret;

}


// ===== COMPILED SASS (sm_100) =====

	.target	sm_100

	.elftype	@"ET_EXEC"


//--------------------- .note.nv.tkinfo           --------------------------
	.section	.note.nv.tkinfo,"",@"SHT_NOTE"
	.sectionflags	@"SHF_NOTE_NV_TKINFO"
	.tkinfo
        /*0018*/ 	.word	0x00000002
        /*0030*/ 	.string	""
        /*0030*/ 	.string	"ptxas"
        /*0030*/ 	.string	"Cuda compilation tools, release 13.0, V13.0.88"
        /*0030*/ 	.string	"Build cuda_13.0.r13.0/compiler.36424714_0"
        /*0030*/ 	.string	"-arch sm_100 -m 64 "



//--------------------- .note.nv.cuinfo           --------------------------
	.section	.note.nv.cuinfo,"",@"SHT_NOTE"
	.sectionflags	@"SHF_NOTE_NV_CUINFO"
        /*0018*/ 	.short	0x0002
        /*001a*/ 	.short	0x0064
        /*001c*/ 	.short	0x0082
	.zero		2


//--------------------- .nv.info                  --------------------------
	.section	.nv.info,"",@"SHT_CUDA_INFO"
	.align	4


	//----- nvinfo : EIATTR_REGCOUNT
	.align		4
        /*0000*/ 	.byte	0x04, 0x2f
        /*0002*/ 	.short	(.L_1 - .L_0)
	.align		4
.L_0:
        /*0004*/ 	.word	index@(_Z6class1PK6__halfS1_PS_)
        /*0008*/ 	.word	0x00000014


	//----- nvinfo : EIATTR_FRAME_SIZE
	.align		4
.L_1:
        /*000c*/ 	.byte	0x04, 0x11
        /*000e*/ 	.short	(.L_3 - .L_2)
	.align		4
.L_2:
        /*0010*/ 	.word	index@(_Z6class1PK6__halfS1_PS_)
        /*0014*/ 	.word	0x00000000


	//----- nvinfo : EIATTR_MIN_STACK_SIZE
	.align		4
.L_3:
        /*0018*/ 	.byte	0x04, 0x12
        /*001a*/ 	.short	(.L_5 - .L_4)
	.align		4
.L_4:
        /*001c*/ 	.word	index@(_Z6class1PK6__halfS1_PS_)
        /*0020*/ 	.word	0x00000000
.L_5:


//--------------------- .nv.compat                --------------------------
	.section	.nv.compat,"",@"SHT_CUDA_COMPAT_INFO"
	.align	4
        /*0000*/ 	.byte	0x02, 0x09, 0x00, 0x00, 0x02, 0x02, 0x01, 0x00, 0x02, 0x05, 0x05, 0x00, 0x03, 0x07, 0x01, 0x01
        /*0010*/ 	.byte	0x02, 0x03, 0x00, 0x00, 0x02, 0x06, 0x01, 0x00, 0x04, 0x0b, 0x08, 0x00, 0x09, 0x00, 0x00, 0x00
        /*0020*/ 	.byte	0x00, 0x00, 0x00, 0x00


//--------------------- .nv.info._Z6class1PK6__halfS1_PS_ --------------------------
	.section	.nv.info._Z6class1PK6__halfS1_PS_,"",@"SHT_CUDA_INFO"
	.sectionflags	@""
	.align	4


	//----- nvinfo : EIATTR_CUDA_API_VERSION
	.align		4
        /*0000*/ 	.byte	0x04, 0x37
        /*0002*/ 	.short	(.L_7 - .L_6)
.L_6:
        /*0004*/ 	.word	0x00000082


	//----- nvinfo : EIATTR_KPARAM_INFO
	.align		4
.L_7:
        /*0008*/ 	.byte	0x04, 0x17
        /*000a*/ 	.short	(.L_9 - .L_8)
.L_8:
        /*000c*/ 	.word	0x00000000
        /*0010*/ 	.short	0x0002
        /*0012*/ 	.short	0x0010
        /*0014*/ 	.byte	0x00, 0xf5, 0x21, 0x00


	//----- nvinfo : EIATTR_KPARAM_INFO
	.align		4
.L_9:
        /*0018*/ 	.byte	0x04, 0x17
        /*001a*/ 	.short	(.L_11 - .L_10)
.L_10:
        /*001c*/ 	.word	0x00000000
        /*0020*/ 	.short	0x0001
        /*0022*/ 	.short	0x0008
        /*0024*/ 	.byte	0x00, 0xf5, 0x21, 0x00


	//----- nvinfo : EIATTR_KPARAM_INFO
	.align		4
.L_11:
        /*0028*/ 	.byte	0x04, 0x17
        /*002a*/ 	.short	(.L_13 - .L_12)
.L_12:
        /*002c*/ 	.word	0x00000000
        /*0030*/ 	.short	0x0000
        /*0032*/ 	.short	0x0000
        /*0034*/ 	.byte	0x00, 0xf5, 0x21, 0x00


	//----- nvinfo : EIATTR_SPARSE_MMA_MASK
	.align		4
.L_13:
        /*0038*/ 	.byte	0x03, 0x50
        /*003a*/ 	.short	0x0000


	//----- nvinfo : EIATTR_MAXREG_COUNT
	.align		4
        /*003c*/ 	.byte	0x03, 0x1b
        /*003e*/ 	.short	0x00ff


	//----- nvinfo : EIATTR_MERCURY_ISA_VERSION
	.align		4
        /*0040*/ 	.byte	0x03, 0x5f
        /*0042*/ 	.short	0x0101


	//----- nvinfo : EIATTR_COOP_GROUP_MASK_REGIDS
	.align		4
        /*0044*/ 	.byte	0x04, 0x29
        /*0046*/ 	.short	(.L_15 - .L_14)


	//   ....[0]....
.L_14:
        /*0048*/ 	.word	0xffffffff


	//   ....[1]....
        /*004c*/ 	.word	0xffffffff


	//   ....[2]....
        /*0050*/ 	.word	0xffffffff


	//   ....[3]....
        /*0054*/ 	.word	0xffffffff


	//   ....[4]....
        /*0058*/ 	.word	0xffffffff


	//----- nvinfo : EIATTR_COOP_GROUP_INSTR_OFFSETS
	.align		4
.L_15:
        /*005c*/ 	.byte	0x04, 0x28
        /*005e*/ 	.short	(.L_17 - .L_16)


	//   ....[0]....
.L_16:
        /*0060*/ 	.word	0x00000330


	//   ....[1]....
        /*0064*/ 	.word	0x00000360


	//   ....[2]....
        /*0068*/ 	.word	0x00000380


	//   ....[3]....
        /*006c*/ 	.word	0x000003a0


	//   ....[4]....
        /*0070*/ 	.word	0x000003c0


	//----- nvinfo : EIATTR_VRC_CTA_INIT_COUNT
	.align		4
.L_17:
        /*0074*/ 	.byte	0x02, 0x4a
	.zero		1
	.zero		1


	//----- nvinfo : EIATTR_EXIT_INSTR_OFFSETS
	.align		4
        /*0078*/ 	.byte	0x04, 0x1c
        /*007a*/ 	.short	(.L_19 - .L_18)


	//   ....[0]....
.L_18:
        /*007c*/ 	.word	0x00000060


	//   ....[1]....
        /*0080*/ 	.word	0x000003d0


	//   ....[2]....
        /*0084*/ 	.word	0x00000430


	//----- nvinfo : EIATTR_CRS_STACK_SIZE
	.align		4
.L_19:
        /*0088*/ 	.byte	0x04, 0x1e
        /*008a*/ 	.short	(.L_21 - .L_20)
.L_20:
        /*008c*/ 	.word	0x00000000


	//----- nvinfo : EIATTR_CBANK_PARAM_SIZE
	.align		4
.L_21:
        /*0090*/ 	.byte	0x03, 0x19
        /*0092*/ 	.short	0x0018


	//----- nvinfo : EIATTR_PARAM_CBANK
	.align		4
        /*0094*/ 	.byte	0x04, 0x0a
        /*0096*/ 	.short	(.L_23 - .L_22)
	.align		4
.L_22:
        /*0098*/ 	.word	index@(.nv.constant0._Z6class1PK6__halfS1_PS_)
        /*009c*/ 	.short	0x0380
        /*009e*/ 	.short	0x0018


	//----- nvinfo : EIATTR_SW_WAR
	.align		4
.L_23:
        /*00a0*/ 	.byte	0x04, 0x36
        /*00a2*/ 	.short	(.L_25 - .L_24)
.L_24:
        /*00a4*/ 	.word	0x00000008
.L_25:


//--------------------- .nv.callgraph             --------------------------
	.section	.nv.callgraph,"",@"SHT_CUDA_CALLGRAPH"
	.align	4
	.sectionentsize	8
	.align		4
        /*0000*/ 	.word	0x00000000
	.align		4
        /*0004*/ 	.word	0xffffffff
	.align		4
        /*0008*/ 	.word	0x00000000
	.align		4
        /*000c*/ 	.word	0xfffffffe
	.align		4
        /*0010*/ 	.word	0x00000000
	.align		4
        /*0014*/ 	.word	0xfffffffd
	.align		4
        /*0018*/ 	.word	0x00000000
	.align		4
        /*001c*/ 	.word	0xfffffffc


//--------------------- .text._Z6class1PK6__halfS1_PS_ --------------------------
	.section	.text._Z6class1PK6__halfS1_PS_,"ax",@progbits
	.align	128
        .global         _Z6class1PK6__halfS1_PS_
        .type           _Z6class1PK6__halfS1_PS_,@function
        .size           _Z6class1PK6__halfS1_PS_,(.L_x_3 - _Z6class1PK6__halfS1_PS_)
        .other          _Z6class1PK6__halfS1_PS_,@"STO_CUDA_ENTRY STV_DEFAULT"
_Z6class1PK6__halfS1_PS_:
.text._Z6class1PK6__halfS1_PS_:
[----:B------:R-:W-:Y:S01]  /*0000*/  LDC R1, c[0x0][0x37c] ;  /* 0x0000df00ff017b82 */ /* 0x000fe20000000800 */
[----:B------:R-:W0:Y:S01]  /*0010*/  S2R R6, SR_TID.X ;  /* 0x0000000000067919 */ /* 0x000e220000002100 */
[----:B------:R-:W1:Y:S01]  /*0020*/  S2R R3, SR_CTAID.X ;  /* 0x0000000000037919 */ /* 0x000e620000002500 */
[----:B0-----:R-:W-:-:S04]  /*0030*/  SHF.R.U32.HI R0, RZ, 0x5, R6 ;  /* 0x00000005ff007819 */ /* 0x001fc80000011606 */
[----:B-1----:R-:W-:-:S04]  /*0040*/  LEA R0, R3, R0, 0x2 ;  /* 0x0000000003007211 */ /* 0x002fc800078e10ff */
[----:B------:R-:W-:-:S13]  /*0050*/  ISETP.GT.AND P0, PT, R0, 0xfff, PT ;  /* 0x00000fff0000780c */ /* 0x000fda0003f04270 */
[----:B------:R-:W-:Y:S05]  /*0060*/  @P0 EXIT ;  /* 0x000000000000094d */ /* 0x000fea0003800000 */
[----:B------:R-:W0:Y:S01]  /*0070*/  LDCU.128 UR8, c[0x0][0x380] ;  /* 0x00007000ff0877ac */ /* 0x000e220008000c00 */
[----:B------:R-:W-:Y:S01]  /*0080*/  LOP3.LUT R6, R6, 0x1f, RZ, 0xc0, !PT ;  /* 0x0000001f06067812 */ /* 0x000fe200078ec0ff */
[----:B------:R-:W-:-:S04]  /*0090*/  IMAD.WIDE R2, R0, 0xc400, RZ ;  /* 0x0000c40000027825 */ /* 0x000fc800078e02ff */
[----:B------:R-:W-:Y:S01]  /*00a0*/  HFMA2 R8, -RZ, RZ, 0, 0 ;  /* 0x00000000ff087431 */ /* 0x000fe200000001ff */
[----:B------:R-:W-:Y:S01]  /*00b0*/  BSSY.RECONVERGENT B0, `(.L_x_0) ;  /* 0x0000027000007945 */ /* 0x000fe20003800200 */
[----:B------:R-:W1:Y:S01]  /*00c0*/  LDCU.64 UR4, c[0x0][0x358] ;  /* 0x00006b00ff0477ac */ /* 0x000e620008000a00 */
[----:B------:R-:W-:-:S03]  /*00d0*/  IMAD.WIDE.U32 R4, R6, 0x2, RZ ;  /* 0x0000000206047825 */ /* 0x000fc600078e00ff */
[----:B------:R-:W-:Y:S02]  /*00e0*/  LOP3.LUT R7, R2, R4, RZ, 0xfc, !PT ;  /* 0x0000000402077212 */ /* 0x000fe400078efcff */
[----:B0-----:R-:W-:Y:S02]  /*00f0*/  IADD3 R2, P2, PT, R4, UR10, RZ ;  /* 0x0000000a04027c10 */ /* 0x001fe4000ff5e0ff */
[----:B------:R-:W-:Y:S02]  /*0100*/  IADD3 R4, P0, PT, R7, UR8, RZ ;  /* 0x0000000807047c10 */ /* 0x000fe4000ff1e0ff */
[----:B------:R-:W-:Y:S02]  /*0110*/  IADD3 R2, P3, PT, R2, 0x80, RZ ;  /* 0x0000008002027810 */ /* 0x000fe40007f7e0ff */
[----:B------:R-:W-:Y:S02]  /*0120*/  LOP3.LUT R7, R3, R5, RZ, 0xfc, !PT ;  /* 0x0000000503077212 */ /* 0x000fe400078efcff */
[----:B------:R-:W-:-:S02]  /*0130*/  IADD3 R4, P1, PT, R4, 0x80, RZ ;  /* 0x0000008004047810 */ /* 0x000fc40007f3e0ff */
[----:B------:R-:W-:Y:S02]  /*0140*/  IADD3.X R3, PT, PT, RZ, UR11, R5, P3, P2 ;  /* 0x0000000bff037c10 */ /* 0x000fe40009fe4405 */
[----:B------:R-:W-:Y:S02]  /*0150*/  IADD3.X R5, PT, PT, RZ, UR9, R7, P1, P0 ;  /* 0x00000009ff057c10 */ /* 0x000fe40008fe0407 */
[----:B-1----:R-:W-:-:S07]  /*0160*/  MOV R7, R6 ;  /* 0x0000000600077202 */ /* 0x002fce0000000f00 */
.L_x_1:
[----:B------:R-:W2:Y:S04]  /*0170*/  LDG.E.U16.CONSTANT R9, desc[UR4][R4.64+-0x80] ;  /* 0xffff800404097981 */ /* 0x000ea8000c1e9500 */
[----:B------:R-:W3:Y:S04]  /*0180*/  LDG.E.U16.CONSTANT R10, desc[UR4][R2.64+-0x80] ;  /* 0xffff8004020a7981 */ /* 0x000ee8000c1e9500 */
[----:B------:R-:W4:Y:S04]  /*0190*/  LDG.E.U16.CONSTANT R11, desc[UR4][R4.64+-0x40] ;  /* 0xffffc004040b7981 */ /* 0x000f28000c1e9500 */
[----:B------:R-:W5:Y:S04]  /*01a0*/  LDG.E.U16.CONSTANT R13, desc[UR4][R2.64+-0x40] ;  /* 0xffffc004020d7981 */ /* 0x000f68000c1e9500 */
[----:B------:R-:W5:Y:S04]  /*01b0*/  LDG.E.U16.CONSTANT R14, desc[UR4][R4.64] ;  /* 0x00000004040e7981 */ /* 0x000f68000c1e9500 */
[----:B------:R-:W5:Y:S04]  /*01c0*/  LDG.E.U16.CONSTANT R15, desc[UR4][R2.64] ;  /* 0x00000004020f7981 */ /* 0x000f68000c1e9500 */
[----:B------:R0:W5:Y:S04]  /*01d0*/  LDG.E.U16.CONSTANT R16, desc[UR4][R4.64+0x40] ;  /* 0x0000400404107981 */ /* 0x000168000c1e9500 */
[----:B------:R1:W5:Y:S01]  /*01e0*/  LDG.E.U16.CONSTANT R17, desc[UR4][R2.64+0x40] ;  /* 0x0000400402117981 */ /* 0x000362000c1e9500 */
[----:B------:R-:W-:-:S02]  /*01f0*/  ISETP.GE.U32.AND P0, PT, R7, 0x6180, PT ;  /* 0x000061800700780c */ /* 0x000fc40003f06070 */
[----:B------:R-:W-:Y:S02]  /*0200*/  IADD3 R7, PT, PT, R7, 0x80, RZ ;  /* 0x0000008007077810 */ /* 0x000fe40007ffe0ff */
[----:B0-----:R-:W-:Y:S02]  /*0210*/  IADD3 R4, P1, PT, R4, 0x100, RZ ;  /* 0x0000010004047810 */ /* 0x001fe40007f3e0ff */
[----:B-1----:R-:W-:Y:S02]  /*0220*/  IADD3 R2, P2, PT, R2, 0x100, RZ ;  /* 0x0000010002027810 */ /* 0x002fe40007f5e0ff */
[----:B------:R-:W-:Y:S02]  /*0230*/  IADD3.X R5, PT, PT, RZ, R5, RZ, P1, !PT ;  /* 0x00000005ff057210 */ /* 0x000fe40000ffe4ff */
[----:B------:R-:W-:Y:S01]  /*0240*/  IADD3.X R3, PT, PT, RZ, R3, RZ, P2, !PT ;  /* 0x00000003ff037210 */ /* 0x000fe200017fe4ff */
[----:B--2---:R-:W-:Y:S02]  /*0250*/  HADD2.F32 R9, -RZ, R9.H0_H0 ;  /* 0x20000009ff097230 */ /* 0x004fe40000004100 */
[----:B---3--:R-:W-:-:S02]  /*0260*/  HADD2.F32 R10, -RZ, R10.H0_H0 ;  /* 0x2000000aff0a7230 */ /* 0x008fc40000004100 */
[----:B----4-:R-:W-:-:S03]  /*0270*/  HADD2.F32 R12, -RZ, R11.H0_H0 ;  /* 0x2000000bff0c7230 */ /* 0x010fc60000004100 */
[----:B------:R-:W-:Y:S01]  /*0280*/  FFMA R9, R9, R10, R8 ;  /* 0x0000000a09097223 */ /* 0x000fe20000000008 */
[----:B-----5:R-:W-:Y:S02]  /*0290*/  HADD2.F32 R13, -RZ, R13.H0_H0 ;  /* 0x2000000dff0d7230 */ /* 0x020fe40000004100 */
[----:B------:R-:W-:-:S03]  /*02a0*/  HADD2.F32 R14, -RZ, R14.H0_H0 ;  /* 0x2000000eff0e7230 */ /* 0x000fc60000004100 */
[----:B------:R-:W-:Y:S01]  /*02b0*/  FFMA R9, R12, R13, R9 ;  /* 0x0000000d0c097223 */ /* 0x000fe20000000009 */
[----:B------:R-:W-:Y:S02]  /*02c0*/  HADD2.F32 R15, -RZ, R15.H0_H0 ;  /* 0x2000000fff0f7230 */ /* 0x000fe40000004100 */
[----:B------:R-:W-:-:S03]  /*02d0*/  HADD2.F32 R16, -RZ, R16.H0_H0 ;  /* 0x20000010ff107230 */ /* 0x000fc60000004100 */
[----:B------:R-:W-:Y:S01]  /*02e0*/  FFMA R9, R14, R15, R9 ;  /* 0x0000000f0e097223 */ /* 0x000fe20000000009 */
[----:B------:R-:W-:-:S05]  /*02f0*/  HADD2.F32 R17, -RZ, R17.H0_H0 ;  /* 0x20000011ff117230 */ /* 0x000fca0000004100 */
[----:B------:R-:W-:Y:S01]  /*0300*/  FFMA R8, R16, R17, R9 ;  /* 0x0000001110087223 */ /* 0x000fe20000000009 */
[----:B------:R-:W-:Y:S06]  /*0310*/  @!P0 BRA `(.L_x_1) ;  /* 0xfffffffc00948947 */ /* 0x000fec000383ffff */
[----:B------:R-:W-:Y:S05]  /*0320*/  BSYNC.RECONVERGENT B0 ;  /* 0x0000000000007941 */ /* 0x000fea0003800200 */
.L_x_0:
[----:B------:R-:W0:Y:S01]  /*0330*/  SHFL.DOWN PT, R3, R8, 0x10, 0x1f ;  /* 0x0a001f0008037f89 */ /* 0x000e2200000e0000 */
[----:B------:R-:W-:Y:S01]  /*0340*/  ISETP.NE.AND P0, PT, R6, RZ, PT ;  /* 0x000000ff0600720c */ /* 0x000fe20003f05270 */
[----:B0-----:R-:W-:-:S05]  /*0350*/  FADD R3, R8, R3 ;  /* 0x0000000308037221 */ /* 0x001fca0000000000 */
[----:B------:R-:W0:Y:S02]  /*0360*/  SHFL.DOWN PT, R2, R3, 0x8, 0x1f ;  /* 0x09001f0003027f89 */ /* 0x000e2400000e0000 */
[----:B0-----:R-:W-:-:S05]  /*0370*/  FADD R2, R3, R2 ;  /* 0x0000000203027221 */ /* 0x001fca0000000000 */
[----:B------:R-:W0:Y:S02]  /*0380*/  SHFL.DOWN PT, R5, R2, 0x4, 0x1f ;  /* 0x08801f0002057f89 */ /* 0x000e2400000e0000 */
[----:B0-----:R-:W-:-:S05]  /*0390*/  FADD R5, R2, R5 ;  /* 0x0000000502057221 */ /* 0x001fca0000000000 */
[----:B------:R-:W0:Y:S02]  /*03a0*/  SHFL.DOWN PT, R4, R5, 0x2, 0x1f ;  /* 0x08401f0005047f89 */ /* 0x000e2400000e0000 */
[----:B0-----:R-:W-:-:S05]  /*03b0*/  FADD R4, R5, R4 ;  /* 0x0000000405047221 */ /* 0x001fca0000000000 */
[----:B------:R0:W1:Y:S01]  /*03c0*/  SHFL.DOWN PT, R7, R4, 0x1, 0x1f ;  /* 0x08201f0004077f89 */ /* 0x00006200000e0000 */
[----:B------:R-:W-:Y:S05]  /*03d0*/  @P0 EXIT ;  /* 0x000000000000094d */ /* 0x000fea0003800000 */
[----:B------:R-:W2:Y:S01]  /*03e0*/  LDC.64 R2, c[0x0][0x390] ;  /* 0x0000e400ff027b82 */ /* 0x000ea20000000a00 */
[----:B01----:R-:W-:-:S05]  /*03f0*/  FADD R4, R4, R7 ;  /* 0x0000000704047221 */ /* 0x003fca0000000000 */
[----:B------:R-:W-:Y:S01]  /*0400*/  F2FP.F16.F32.PACK_AB R4, RZ, R4 ;  /* 0x00000004ff04723e */ /* 0x000fe200000000ff */
[----:B--2---:R-:W-:-:S05]  /*0410*/  IMAD.WIDE R2, R0, 0x2, R2 ;  /* 0x0000000200027825 */ /* 0x004fca00078e0202 */
[----:B------:R-:W-:Y:S01]  /*0420*/  STG.E.U16 desc[UR4][R2.64], R4 ;  /* 0x0000000402007986 */ /* 0x000fe2000c101504 */
[----:B------:R-:W-:Y:S05]  /*0430*/  EXIT ;  /* 0x000000000000794d */ /* 0x000fea0003800000 */
.L_x_2:
[----:B------:R-:W-:-:S00]  /*0440*/  BRA `(.L_x_2) ;  /* 0xfffffffc00fc7947 */ /* 0x000fc0000383ffff */
[----:B------:R-:W-:-:S00]  /*0450*/  NOP ;  /* 0x0000000000007918 */ /* 0x000fc00000000000 */
        /* <DEDUP_REMOVED lines=10> */
.L_x_3:


//--------------------- .nv.shared.reserved.0     --------------------------
	.section	.nv.shared.reserved.0,"aw",@nobits
	.weak		__nv_reservedSMEM_offset_0_alias
	.size		__nv_reservedSMEM_offset_0_alias, 0, 64
	.other		__nv_reservedSMEM_offset_0_alias,@"STO_CUDA_RESERVED_SHARED STV_DEFAULT"
__nv_reservedSMEM_offset_0_alias:
	.zero		0
	.zero		64


//--------------------- .nv.constant0._Z6class1PK6__halfS1_PS_ --------------------------
	.section	.nv.constant0._Z6class1PK6__halfS1_PS_,"a",@progbits
	.sectionflags	@""
	.align	4
.nv.constant0._Z6class1PK6__halfS1_PS_:
	.zero		920


//--------------------- SYMBOLS --------------------------

	.type		.nv.reservedSmem.offset0,@object
	.size		.nv.reservedSmem.offset0,0x4
